//
// Generated by NVIDIA NVVM Compiler
//
// Compiler Build ID: CL-36424714
// Cuda compilation tools, release 13.0, V13.0.88
// Based on NVVM 20.0.0
//

.version 9.0
.target sm_100
.address_size 64

	// .globl	_Z17reduce_sum_kernelILi256EEvPKfPfi
// _ZZ17reduce_sum_kernelILi256EEvPKfPfiE5sdata has been demoted
// _ZZ17reduce_sum_kernelILi512EEvPKfPfiE5sdata has been demoted
// _ZZ17reduce_sum_kernelILi1024EEvPKfPfiE5sdata has been demoted

.visible .entry _Z17reduce_sum_kernelILi256EEvPKfPfi(
	.param .u64 .ptr .align 1 _Z17reduce_sum_kernelILi256EEvPKfPfi_param_0,
	.param .u64 .ptr .align 1 _Z17reduce_sum_kernelILi256EEvPKfPfi_param_1,
	.param .u32 _Z17reduce_sum_kernelILi256EEvPKfPfi_param_2
)
{
	.reg .pred 	%p<12>;
	.reg .b32 	%r<10>;
	.reg .b32 	%f<35>;
	.reg .b64 	%rd<11>;
	// demoted variable
	.shared .align 4 .b8 _ZZ17reduce_sum_kernelILi256EEvPKfPfiE5sdata[1024];
	ld.param.u64 	%rd3, [_Z17reduce_sum_kernelILi256EEvPKfPfi_param_0];
	ld.param.u64 	%rd2, [_Z17reduce_sum_kernelILi256EEvPKfPfi_param_1];
	ld.param.u32 	%r6, [_Z17reduce_sum_kernelILi256EEvPKfPfi_param_2];
	cvta.to.global.u64 	%rd1, %rd3;
	mov.u32 	%r1, %tid.x;
	mov.u32 	%r2, %ctaid.x;
	shl.b32 	%r7, %r2, 9;
	add.s32 	%r3, %r7, %r1;
	setp.ge.u32 	%p1, %r3, %r6;
	mov.f32 	%f34, 0f00000000;
	@%p1 bra 	$L__BB0_2;
	mul.wide.u32 	%rd4, %r3, 4;
	add.s64 	%rd5, %rd1, %rd4;
	ld.global.nc.f32 	%f6, [%rd5];
	add.f32 	%f34, %f6, 0f00000000;
$L__BB0_2:
	add.s32 	%r4, %r3, 256;
	setp.ge.u32 	%p2, %r4, %r6;
	@%p2 bra 	$L__BB0_4;
	mul.wide.u32 	%rd6, %r4, 4;
	add.s64 	%rd7, %rd1, %rd6;
	ld.global.nc.f32 	%f7, [%rd7];
	add.f32 	%f34, %f34, %f7;
$L__BB0_4:
	shl.b32 	%r8, %r1, 2;
	mov.u32 	%r9, _ZZ17reduce_sum_kernelILi256EEvPKfPfiE5sdata;
	add.s32 	%r5, %r9, %r8;
	st.shared.f32 	[%r5], %f34;
	bar.sync 	0;
	setp.gt.u32 	%p3, %r1, 127;
	@%p3 bra 	$L__BB0_6;
	ld.shared.f32 	%f8, [%r5+512];
	ld.shared.f32 	%f9, [%r5];
	add.f32 	%f10, %f8, %f9;
	st.shared.f32 	[%r5], %f10;
$L__BB0_6:
	bar.sync 	0;
	setp.gt.u32 	%p4, %r1, 63;
	@%p4 bra 	$L__BB0_8;
	ld.shared.f32 	%f11, [%r5+256];
	ld.shared.f32 	%f12, [%r5];
	add.f32 	%f13, %f11, %f12;
	st.shared.f32 	[%r5], %f13;
$L__BB0_8:
	bar.sync 	0;
	setp.gt.u32 	%p5, %r1, 31;
	@%p5 bra 	$L__BB0_10;
	ld.shared.f32 	%f14, [%r5+128];
	ld.shared.f32 	%f15, [%r5];
	add.f32 	%f16, %f14, %f15;
	st.shared.f32 	[%r5], %f16;
$L__BB0_10:
	bar.sync 	0;
	setp.gt.u32 	%p6, %r1, 15;
	@%p6 bra 	$L__BB0_12;
	ld.shared.f32 	%f17, [%r5+64];
	ld.shared.f32 	%f18, [%r5];
	add.f32 	%f19, %f17, %f18;
	st.shared.f32 	[%r5], %f19;
$L__BB0_12:
	bar.sync 	0;
	setp.gt.u32 	%p7, %r1, 7;
	@%p7 bra 	$L__BB0_14;
	ld.shared.f32 	%f20, [%r5+32];
	ld.shared.f32 	%f21, [%r5];
	add.f32 	%f22, %f20, %f21;
	st.shared.f32 	[%r5], %f22;
$L__BB0_14:
	bar.sync 	0;
	setp.gt.u32 	%p8, %r1, 3;
	@%p8 bra 	$L__BB0_16;
	ld.shared.f32 	%f23, [%r5+16];
	ld.shared.f32 	%f24, [%r5];
	add.f32 	%f25, %f23, %f24;
	st.shared.f32 	[%r5], %f25;
$L__BB0_16:
	bar.sync 	0;
	setp.gt.u32 	%p9, %r1, 1;
	@%p9 bra 	$L__BB0_18;
	ld.shared.f32 	%f26, [%r5+8];
	ld.shared.f32 	%f27, [%r5];
	add.f32 	%f28, %f26, %f27;
	st.shared.f32 	[%r5], %f28;
$L__BB0_18:
	bar.sync 	0;
	setp.ne.s32 	%p10, %r1, 0;
	@%p10 bra 	$L__BB0_20;
	ld.shared.f32 	%f29, [_ZZ17reduce_sum_kernelILi256EEvPKfPfiE5sdata+4];
	ld.shared.f32 	%f30, [%r5];
	add.f32 	%f31, %f29, %f30;
	st.shared.f32 	[%r5], %f31;
$L__BB0_20:
	setp.ne.s32 	%p11, %r1, 0;
	bar.sync 	0;
	@%p11 bra 	$L__BB0_22;
	ld.shared.f32 	%f32, [_ZZ17reduce_sum_kernelILi256EEvPKfPfiE5sdata];
	cvta.to.global.u64 	%rd8, %rd2;
	mul.wide.u32 	%rd9, %r2, 4;
	add.s64 	%rd10, %rd8, %rd9;
	st.global.f32 	[%rd10], %f32;
$L__BB0_22:
	ret;

}
	// .globl	_Z17reduce_sum_kernelILi512EEvPKfPfi
.visible .entry _Z17reduce_sum_kernelILi512EEvPKfPfi(
	.param .u64 .ptr .align 1 _Z17reduce_sum_kernelILi512EEvPKfPfi_param_0,
	.param .u64 .ptr .align 1 _Z17reduce_sum_kernelILi512EEvPKfPfi_param_1,
	.param .u32 _Z17reduce_sum_kernelILi512EEvPKfPfi_param_2
)
{
	.reg .pred 	%p<13>;
	.reg .b32 	%r<10>;
	.reg .b32 	%f<38>;
	.reg .b64 	%rd<11>;
	// demoted variable
	.shared .align 4 .b8 _ZZ17reduce_sum_kernelILi512EEvPKfPfiE5sdata[2048];
	ld.param.u64 	%rd3, [_Z17reduce_sum_kernelILi512EEvPKfPfi_param_0];
	ld.param.u64 	%rd2, [_Z17reduce_sum_kernelILi512EEvPKfPfi_param_1];
	ld.param.u32 	%r6, [_Z17reduce_sum_kernelILi512EEvPKfPfi_param_2];
	cvta.to.global.u64 	%rd1, %rd3;
	mov.u32 	%r1, %tid.x;
	mov.u32 	%r2, %ctaid.x;
	shl.b32 	%r7, %r2, 10;
	or.b32  	%r3, %r7, %r1;
	setp.ge.u32 	%p1, %r3, %r6;
	mov.f32 	%f37, 0f00000000;
	@%p1 bra 	$L__BB1_2;
	mul.wide.u32 	%rd4, %r3, 4;
	add.s64 	%rd5, %rd1, %rd4;
	ld.global.nc.f32 	%f6, [%rd5];
	add.f32 	%f37, %f6, 0f00000000;
$L__BB1_2:
	add.s32 	%r4, %r3, 512;
	setp.ge.u32 	%p2, %r4, %r6;
	@%p2 bra 	$L__BB1_4;
	mul.wide.u32 	%rd6, %r4, 4;
	add.s64 	%rd7, %rd1, %rd6;
	ld.global.nc.f32 	%f7, [%rd7];
	add.f32 	%f37, %f37, %f7;
$L__BB1_4:
	shl.b32 	%r8, %r1, 2;
	mov.u32 	%r9, _ZZ17reduce_sum_kernelILi512EEvPKfPfiE5sdata;
	add.s32 	%r5, %r9, %r8;
	st.shared.f32 	[%r5], %f37;
	bar.sync 	0;
	setp.gt.u32 	%p3, %r1, 255;
	@%p3 bra 	$L__BB1_6;
	ld.shared.f32 	%f8, [%r5+1024];
	ld.shared.f32 	%f9, [%r5];
	add.f32 	%f10, %f8, %f9;
	st.shared.f32 	[%r5], %f10;
$L__BB1_6:
	bar.sync 	0;
	setp.gt.u32 	%p4, %r1, 127;
	@%p4 bra 	$L__BB1_8;
	ld.shared.f32 	%f11, [%r5+512];
	ld.shared.f32 	%f12, [%r5];
	add.f32 	%f13, %f11, %f12;
	st.shared.f32 	[%r5], %f13;
$L__BB1_8:
	bar.sync 	0;
	setp.gt.u32 	%p5, %r1, 63;
	@%p5 bra 	$L__BB1_10;
	ld.shared.f32 	%f14, [%r5+256];
	ld.shared.f32 	%f15, [%r5];
	add.f32 	%f16, %f14, %f15;
	st.shared.f32 	[%r5], %f16;
$L__BB1_10:
	bar.sync 	0;
	setp.gt.u32 	%p6, %r1, 31;
	@%p6 bra 	$L__BB1_12;
	ld.shared.f32 	%f17, [%r5+128];
	ld.shared.f32 	%f18, [%r5];
	add.f32 	%f19, %f17, %f18;
	st.shared.f32 	[%r5], %f19;
$L__BB1_12:
	bar.sync 	0;
	setp.gt.u32 	%p7, %r1, 15;
	@%p7 bra 	$L__BB1_14;
	ld.shared.f32 	%f20, [%r5+64];
	ld.shared.f32 	%f21, [%r5];
	add.f32 	%f22, %f20, %f21;
	st.shared.f32 	[%r5], %f22;
$L__BB1_14:
	bar.sync 	0;
	setp.gt.u32 	%p8, %r1, 7;
	@%p8 bra 	$L__BB1_16;
	ld.shared.f32 	%f23, [%r5+32];
	ld.shared.f32 	%f24, [%r5];
	add.f32 	%f25, %f23, %f24;
	st.shared.f32 	[%r5], %f25;
$L__BB1_16:
	bar.sync 	0;
	setp.gt.u32 	%p9, %r1, 3;
	@%p9 bra 	$L__BB1_18;
	ld.shared.f32 	%f26, [%r5+16];
	ld.shared.f32 	%f27, [%r5];
	add.f32 	%f28, %f26, %f27;
	st.shared.f32 	[%r5], %f28;
$L__BB1_18:
	bar.sync 	0;
	setp.gt.u32 	%p10, %r1, 1;
	@%p10 bra 	$L__BB1_20;
	ld.shared.f32 	%f29, [%r5+8];
	ld.shared.f32 	%f30, [%r5];
	add.f32 	%f31, %f29, %f30;
	st.shared.f32 	[%r5], %f31;
$L__BB1_20:
	bar.sync 	0;
	setp.ne.s32 	%p11, %r1, 0;
	@%p11 bra 	$L__BB1_22;
	ld.shared.f32 	%f32, [_ZZ17reduce_sum_kernelILi512EEvPKfPfiE5sdata+4];
	ld.shared.f32 	%f33, [%r5];
	add.f32 	%f34, %f32, %f33;
	st.shared.f32 	[%r5], %f34;
$L__BB1_22:
	setp.ne.s32 	%p12, %r1, 0;
	bar.sync 	0;
	@%p12 bra 	$L__BB1_24;
	ld.shared.f32 	%f35, [_ZZ17reduce_sum_kernelILi512EEvPKfPfiE5sdata];
	cvta.to.global.u64 	%rd8, %rd2;
	mul.wide.u32 	%rd9, %r2, 4;
	add.s64 	%rd10, %rd8, %rd9;
	st.global.f32 	[%rd10], %f35;
$L__BB1_24:
	ret;

}
	// .globl	_Z17reduce_sum_kernelILi1024EEvPKfPfi
.visible .entry _Z17reduce_sum_kernelILi1024EEvPKfPfi(
	.param .u64 .ptr .align 1 _Z17reduce_sum_kernelILi1024EEvPKfPfi_param_0,
	.param .u64 .ptr .align 1 _Z17reduce_sum_kernelILi1024EEvPKfPfi_param_1,
	.param .u32 _Z17reduce_sum_kernelILi1024EEvPKfPfi_param_2
)
{
	.reg .pred 	%p<14>;
	.reg .b32 	%r<10>;
	.reg .b32 	%f<41>;
	.reg .b64 	%rd<9>;
	// demoted variable
	.shared .align 4 .b8 _ZZ17reduce_sum_kernelILi1024EEvPKfPfiE5sdata[4096];
	ld.param.u64 	%rd3, [_Z17reduce_sum_kernelILi1024EEvPKfPfi_param_0];
	ld.param.u64 	%rd2, [_Z17reduce_sum_kernelILi1024EEvPKfPfi_param_1];
	ld.param.u32 	%r5, [_Z17reduce_sum_kernelILi1024EEvPKfPfi_param_2];
	cvta.to.global.u64 	%rd4, %rd3;
	mov.u32 	%r1, %tid.x;
	mov.u32 	%r2, %ctaid.x;
	shl.b32 	%r6, %r2, 11;
	or.b32  	%r3, %r6, %r1;
	setp.ge.u32 	%p1, %r3, %r5;
	mul.wide.u32 	%rd5, %r3, 4;
	add.s64 	%rd1, %rd4, %rd5;
	mov.f32 	%f40, 0f00000000;
	@%p1 bra 	$L__BB2_2;
	ld.global.nc.f32 	%f6, [%rd1];
	add.f32 	%f40, %f6, 0f00000000;
$L__BB2_2:
	add.s32 	%r7, %r3, 1024;
	setp.ge.u32 	%p2, %r7, %r5;
	@%p2 bra 	$L__BB2_4;
	ld.global.nc.f32 	%f7, [%rd1+4096];
	add.f32 	%f40, %f40, %f7;
$L__BB2_4:
	shl.b32 	%r8, %r1, 2;
	mov.u32 	%r9, _ZZ17reduce_sum_kernelILi1024EEvPKfPfiE5sdata;
	add.s32 	%r4, %r9, %r8;
	st.shared.f32 	[%r4], %f40;
	bar.sync 	0;
	setp.gt.u32 	%p3, %r1, 511;
	@%p3 bra 	$L__BB2_6;
	ld.shared.f32 	%f8, [%r4+2048];
	ld.shared.f32 	%f9, [%r4];
	add.f32 	%f10, %f8, %f9;
	st.shared.f32 	[%r4], %f10;
$L__BB2_6:
	bar.sync 	0;
	setp.gt.u32 	%p4, %r1, 255;
	@%p4 bra 	$L__BB2_8;
	ld.shared.f32 	%f11, [%r4+1024];
	ld.shared.f32 	%f12, [%r4];
	add.f32 	%f13, %f11, %f12;
	st.shared.f32 	[%r4], %f13;
$L__BB2_8:
	bar.sync 	0;
	setp.gt.u32 	%p5, %r1, 127;
	@%p5 bra 	$L__BB2_10;
	ld.shared.f32 	%f14, [%r4+512];
	ld.shared.f32 	%f15, [%r4];
	add.f32 	%f16, %f14, %f15;
	st.shared.f32 	[%r4], %f16;
$L__BB2_10:
	bar.sync 	0;
	setp.gt.u32 	%p6, %r1, 63;
	@%p6 bra 	$L__BB2_12;
	ld.shared.f32 	%f17, [%r4+256];
	ld.shared.f32 	%f18, [%r4];
	add.f32 	%f19, %f17, %f18;
	st.shared.f32 	[%r4], %f19;
$L__BB2_12:
	bar.sync 	0;
	setp.gt.u32 	%p7, %r1, 31;
	@%p7 bra 	$L__BB2_14;
	ld.shared.f32 	%f20, [%r4+128];
	ld.shared.f32 	%f21, [%r4];
	add.f32 	%f22, %f20, %f21;
	st.shared.f32 	[%r4], %f22;
$L__BB2_14:
	bar.sync 	0;
	setp.gt.u32 	%p8, %r1, 15;
	@%p8 bra 	$L__BB2_16;
	ld.shared.f32 	%f23, [%r4+64];
	ld.shared.f32 	%f24, [%r4];
	add.f32 	%f25, %f23, %f24;
	st.shared.f32 	[%r4], %f25;
$L__BB2_16:
	bar.sync 	0;
	setp.gt.u32 	%p9, %r1, 7;
	@%p9 bra 	$L__BB2_18;
	ld.shared.f32 	%f26, [%r4+32];
	ld.shared.f32 	%f27, [%r4];
	add.f32 	%f28, %f26, %f27;
	st.shared.f32 	[%r4], %f28;
$L__BB2_18:
	bar.sync 	0;
	setp.gt.u32 	%p10, %r1, 3;
	@%p10 bra 	$L__BB2_20;
	ld.shared.f32 	%f29, [%r4+16];
	ld.shared.f32 	%f30, [%r4];
	add.f32 	%f31, %f29, %f30;
	st.shared.f32 	[%r4], %f31;
$L__BB2_20:
	bar.sync 	0;
	setp.gt.u32 	%p11, %r1, 1;
	@%p11 bra 	$L__BB2_22;
	ld.shared.f32 	%f32, [%r4+8];
	ld.shared.f32 	%f33, [%r4];
	add.f32 	%f34, %f32, %f33;
	st.shared.f32 	[%r4], %f34;
$L__BB2_22:
	bar.sync 	0;
	setp.ne.s32 	%p12, %r1, 0;
	@%p12 bra 	$L__BB2_24;
	ld.shared.f32 	%f35, [_ZZ17reduce_sum_kernelILi1024EEvPKfPfiE5sdata+4];
	ld.shared.f32 	%f36, [%r4];
	add.f32 	%f37, %f35, %f36;
	st.shared.f32 	[%r4], %f37;
$L__BB2_24:
	setp.ne.s32 	%p13, %r1, 0;
	bar.sync 	0;
	@%p13 bra 	$L__BB2_26;
	ld.shared.f32 	%f38, [_ZZ17reduce_sum_kernelILi1024EEvPKfPfiE5sdata];
	cvta.to.global.u64 	%rd6, %rd2;
	mul.wide.u32 	%rd7, %r2, 4;
	add.s64 	%rd8, %rd6, %rd7;
	st.global.f32 	[%rd8], %f38;
$L__BB2_26:
	ret;

}


// ===== COMPILED SASS (sm_100) =====

	.target	sm_100

	.elftype	@"ET_EXEC"


//--------------------- .note.nv.tkinfo           --------------------------
	.section	.note.nv.tkinfo,"",@"SHT_NOTE"
	.sectionflags	@"SHF_NOTE_NV_TKINFO"
	.tkinfo
        /*0018*/ 	.word	0x00000002
        /*0030*/ 	.string	""
        /*0030*/ 	.string	"ptxas"
        /*0030*/ 	.string	"Cuda compilation tools, release 13.0, V13.0.88"
        /*0030*/ 	.string	"Build cuda_13.0.r13.0/compiler.36424714_0"
        /*0030*/ 	.string	"-arch sm_100 -m 64 "



//--------------------- .note.nv.cuinfo           --------------------------
	.section	.note.nv.cuinfo,"",@"SHT_NOTE"
	.sectionflags	@"SHF_NOTE_NV_CUINFO"
        /*0018*/ 	.short	0x0002
        /*001a*/ 	.short	0x0064
        /*001c*/ 	.short	0x0082
	.zero		2


//--------------------- .nv.info                  --------------------------
	.section	.nv.info,"",@"SHT_CUDA_INFO"
	.align	4


	//----- nvinfo : EIATTR_REGCOUNT
	.align		4
        /*0000*/ 	.byte	0x04, 0x2f
        /*0002*/ 	.short	(.L_1 - .L_0)
	.align		4
.L_0:
        /*0004*/ 	.word	index@(_Z17reduce_sum_kernelILi256EEvPKfPfi)
        /*0008*/ 	.word	0x0000000e


	//----- nvinfo : EIATTR_FRAME_SIZE
	.align		4
.L_1:
        /*000c*/ 	.byte	0x04, 0x11
        /*000e*/ 	.short	(.L_3 - .L_2)
	.align		4
.L_2:
        /*0010*/ 	.word	index@(_Z17reduce_sum_kernelILi256EEvPKfPfi)
        /*0014*/ 	.word	0x00000000


	//----- nvinfo : EIATTR_REGCOUNT
	.align		4
.L_3:
        /*0018*/ 	.byte	0x04, 0x2f
        /*001a*/ 	.short	(.L_5 - .L_4)
	.align		4
.L_4:
        /*001c*/ 	.word	index@(_Z17reduce_sum_kernelILi512EEvPKfPfi)
        /*0020*/ 	.word	0x0000000c


	//----- nvinfo : EIATTR_FRAME_SIZE
	.align		4
.L_5:
        /*0024*/ 	.byte	0x04, 0x11
        /*0026*/ 	.short	(.L_7 - .L_6)
	.align		4
.L_6:
        /*0028*/ 	.word	index@(_Z17reduce_sum_kernelILi512EEvPKfPfi)
        /*002c*/ 	.word	0x00000000


	//----- nvinfo : EIATTR_REGCOUNT
	.align		4
.L_7:
        /*0030*/ 	.byte	0x04, 0x2f
        /*0032*/ 	.short	(.L_9 - .L_8)
	.align		4
.L_8:
        /*0034*/ 	.word	index@(_Z17reduce_sum_kernelILi1024EEvPKfPfi)
        /*0038*/ 	.word	0x0000000b


	//----- nvinfo : EIATTR_FRAME_SIZE
	.align		4
.L_9:
        /*003c*/ 	.byte	0x04, 0x11
        /*003e*/ 	.short	(.L_11 - .L_10)
	.align		4
.L_10:
        /*0040*/ 	.word	index@(_Z17reduce_sum_kernelILi1024EEvPKfPfi)
        /*0044*/ 	.word	0x00000000


	//----- nvinfo : EIATTR_MIN_STACK_SIZE
	.align		4
.L_11:
        /*0048*/ 	.byte	0x04, 0x12
        /*004a*/ 	.short	(.L_13 - .L_12)
	.align		4
.L_12:
        /*004c*/ 	.word	index@(_Z17reduce_sum_kernelILi1024EEvPKfPfi)
        /*0050*/ 	.word	0x00000000


	//----- nvinfo : EIATTR_MIN_STACK_SIZE
	.align		4
.L_13:
        /*0054*/ 	.byte	0x04, 0x12
        /*0056*/ 	.short	(.L_15 - .L_14)
	.align		4
.L_14:
        /*0058*/ 	.word	index@(_Z17reduce_sum_kernelILi512EEvPKfPfi)
        /*005c*/ 	.word	0x00000000


	//----- nvinfo : EIATTR_MIN_STACK_SIZE
	.align		4
.L_15:
        /*0060*/ 	.byte	0x04, 0x12
        /*0062*/ 	.short	(.L_17 - .L_16)
	.align		4
.L_16:
        /*0064*/ 	.word	index@(_Z17reduce_sum_kernelILi256EEvPKfPfi)
        /*0068*/ 	.word	0x00000000
.L_17:


//--------------------- .nv.compat                --------------------------
	.section	.nv.compat,"",@"SHT_CUDA_COMPAT_INFO"
	.align	4
        /*0000*/ 	.byte	0x02, 0x09, 0x00, 0x00, 0x02, 0x02, 0x01, 0x00, 0x02, 0x05, 0x05, 0x00, 0x03, 0x07, 0x01, 0x01
        /*0010*/ 	.byte	0x02, 0x03, 0x00, 0x00, 0x02, 0x06, 0x01, 0x00, 0x04, 0x0b, 0x08, 0x00, 0x09, 0x00, 0x00, 0x00
        /*0020*/ 	.byte	0x00, 0x00, 0x00, 0x00


//--------------------- .nv.info._Z17reduce_sum_kernelILi1024EEvPKfPfi --------------------------
	.section	.nv.info._Z17reduce_sum_kernelILi1024EEvPKfPfi,"",@"SHT_CUDA_INFO"
	.sectionflags	@""
	.align	4


	//----- nvinfo : EIATTR_CUDA_API_VERSION
	.align		4
        /*0000*/ 	.byte	0x04, 0x37
        /*0002*/ 	.short	(.L_19 - .L_18)
.L_18:
        /*0004*/ 	.word	0x00000082


	//----- nvinfo : EIATTR_KPARAM_INFO
	.align		4
.L_19:
        /*0008*/ 	.byte	0x04, 0x17
        /*000a*/ 	.short	(.L_21 - .L_20)
.L_20:
        /*000c*/ 	.word	0x00000000
        /*0010*/ 	.short	0x0002
        /*0012*/ 	.short	0x0010
        /*0014*/ 	.byte	0x00, 0xf0, 0x11, 0x00


	//----- nvinfo : EIATTR_KPARAM_INFO
	.align		4
.L_21:
        /*0018*/ 	.byte	0x04, 0x17
        /*001a*/ 	.short	(.L_23 - .L_22)
.L_22:
        /*001c*/ 	.word	0x00000000
        /*0020*/ 	.short	0x0001
        /*0022*/ 	.short	0x0008
        /*0024*/ 	.byte	0x00, 0xf5, 0x21, 0x00


	//----- nvinfo : EIATTR_KPARAM_INFO
	.align		4
.L_23:
        /*0028*/ 	.byte	0x04, 0x17
        /*002a*/ 	.short	(.L_25 - .L_24)
.L_24:
        /*002c*/ 	.word	0x00000000
        /*0030*/ 	.short	0x0000
        /*0032*/ 	.short	0x0000
        /*0034*/ 	.byte	0x00, 0xf5, 0x21, 0x00


	//----- nvinfo : EIATTR_SPARSE_MMA_MASK
	.align		4
.L_25:
        /*0038*/ 	.byte	0x03, 0x50
        /*003a*/ 	.short	0x0000


	//----- nvinfo : EIATTR_MAXREG_COUNT
	.align		4
        /*003c*/ 	.byte	0x03, 0x1b
        /*003e*/ 	.short	0x00ff


	//----- nvinfo : EIATTR_NUM_BARRIERS
	.align		4
        /*0040*/ 	.byte	0x02, 0x4c
        /*0042*/ 	.byte	0x01
	.zero		1


	//----- nvinfo : EIATTR_MERCURY_ISA_VERSION
	.align		4
        /*0044*/ 	.byte	0x03, 0x5f
        /*0046*/ 	.short	0x0101


	//----- nvinfo : EIATTR_VRC_CTA_INIT_COUNT
	.align		4
        /*0048*/ 	.byte	0x02, 0x4a
	.zero		1
	.zero		1


	//----- nvinfo : EIATTR_EXIT_INSTR_OFFSETS
	.align		4
        /*004c*/ 	.byte	0x04, 0x1c
        /*004e*/ 	.short	(.L_27 - .L_26)


	//   ....[0]....
.L_26:
        /*0050*/ 	.word	0x00000530


	//   ....[1]....
        /*0054*/ 	.word	0x00000580


	//----- nvinfo : EIATTR_CBANK_PARAM_SIZE
	.align		4
.L_27:
        /*0058*/ 	.byte	0x03, 0x19
        /*005a*/ 	.short	0x0014


	//----- nvinfo : EIATTR_PARAM_CBANK
	.align		4
        /*005c*/ 	.byte	0x04, 0x0a
        /*005e*/ 	.short	(.L_29 - .L_28)
	.align		4
.L_28:
        /*0060*/ 	.word	index@(.nv.constant0._Z17reduce_sum_kernelILi1024EEvPKfPfi)
        /*0064*/ 	.short	0x0380
        /*0066*/ 	.short	0x0014


	//----- nvinfo : EIATTR_SW_WAR
	.align		4
.L_29:
        /*0068*/ 	.byte	0x04, 0x36
        /*006a*/ 	.short	(.L_31 - .L_30)
.L_30:
        /*006c*/ 	.word	0x00000008
.L_31:


//--------------------- .nv.info._Z17reduce_sum_kernelILi512EEvPKfPfi --------------------------
	.section	.nv.info._Z17reduce_sum_kernelILi512EEvPKfPfi,"",@"SHT_CUDA_INFO"
	.sectionflags	@""
	.align	4


	//----- nvinfo : EIATTR_CUDA_API_VERSION
	.align		4
        /*0000*/ 	.byte	0x04, 0x37
        /*0002*/ 	.short	(.L_33 - .L_32)
.L_32:
        /*0004*/ 	.word	0x00000082


	//----- nvinfo : EIATTR_KPARAM_INFO
	.align		4
.L_33:
        /*0008*/ 	.byte	0x04, 0x17
        /*000a*/ 	.short	(.L_35 - .L_34)
.L_34:
        /*000c*/ 	.word	0x00000000
        /*0010*/ 	.short	0x0002
        /*0012*/ 	.short	0x0010
        /*0014*/ 	.byte	0x00, 0xf0, 0x11, 0x00


	//----- nvinfo : EIATTR_KPARAM_INFO
	.align		4
.L_35:
        /*0018*/ 	.byte	0x04, 0x17
        /*001a*/ 	.short	(.L_37 - .L_36)
.L_36:
        /*001c*/ 	.word	0x00000000
        /*0020*/ 	.short	0x0001
        /*0022*/ 	.short	0x0008
        /*0024*/ 	.byte	0x00, 0xf5, 0x21, 0x00


	//----- nvinfo : EIATTR_KPARAM_INFO
	.align		4
.L_37:
        /*0028*/ 	.byte	0x04, 0x17
        /*002a*/ 	.short	(.L_39 - .L_38)
.L_38:
        /*002c*/ 	.word	0x00000000
        /*0030*/ 	.short	0x0000
        /*0032*/ 	.short	0x0000
        /*0034*/ 	.byte	0x00, 0xf5, 0x21, 0x00


	//----- nvinfo : EIATTR_SPARSE_MMA_MASK
	.align		4
.L_39:
        /*0038*/ 	.byte	0x03, 0x50
        /*003a*/ 	.short	0x0000


	//----- nvinfo : EIATTR_MAXREG_COUNT
	.align		4
        /*003c*/ 	.byte	0x03, 0x1b
        /*003e*/ 	.short	0x00ff


	//----- nvinfo : EIATTR_NUM_BARRIERS
	.align		4
        /*0040*/ 	.byte	0x02, 0x4c
        /*0042*/ 	.byte	0x01
	.zero		1


	//----- nvinfo : EIATTR_MERCURY_ISA_VERSION
	.align		4
        /*0044*/ 	.byte	0x03, 0x5f
        /*0046*/ 	.short	0x0101


	//----- nvinfo : EIATTR_VRC_CTA_INIT_COUNT
	.align		4
        /*0048*/ 	.byte	0x02, 0x4a
	.zero		1
	.zero		1


	//----- nvinfo : EIATTR_EXIT_INSTR_OFFSETS
	.align		4
        /*004c*/ 	.byte	0x04, 0x1c
        /*004e*/ 	.short	(.L_41 - .L_40)


	//   ....[0]....
.L_40:
        /*0050*/ 	.word	0x000004f0


	//   ....[1]....
        /*0054*/ 	.word	0x00000540


	//----- nvinfo : EIATTR_CBANK_PARAM_SIZE
	.align		4
.L_41:
        /*0058*/ 	.byte	0x03, 0x19
        /*005a*/ 	.short	0x0014


	//----- nvinfo : EIATTR_PARAM_CBANK
	.align		4
        /*005c*/ 	.byte	0x04, 0x0a
        /*005e*/ 	.short	(.L_43 - .L_42)
	.align		4
.L_42:
        /*0060*/ 	.word	index@(.nv.constant0._Z17reduce_sum_kernelILi512EEvPKfPfi)
        /*0064*/ 	.short	0x0380
        /*0066*/ 	.short	0x0014


	//----- nvinfo : EIATTR_SW_WAR
	.align		4
.L_43:
        /*0068*/ 	.byte	0x04, 0x36
        /*006a*/ 	.short	(.L_45 - .L_44)
.L_44:
        /*006c*/ 	.word	0x00000008
.L_45:


//--------------------- .nv.info._Z17reduce_sum_kernelILi256EEvPKfPfi --------------------------
	.section	.nv.info._Z17reduce_sum_kernelILi256EEvPKfPfi,"",@"SHT_CUDA_INFO"
	.sectionflags	@""
	.align	4


	//----- nvinfo : EIATTR_CUDA_API_VERSION
	.align		4
        /*0000*/ 	.byte	0x04, 0x37
        /*0002*/ 	.short	(.L_47 - .L_46)
.L_46:
        /*0004*/ 	.word	0x00000082


	//----- nvinfo : EIATTR_KPARAM_INFO
	.align		4
.L_47:
        /*0008*/ 	.byte	0x04, 0x17
        /*000a*/ 	.short	(.L_49 - .L_48)
.L_48:
        /*000c*/ 	.word	0x00000000
        /*0010*/ 	.short	0x0002
        /*0012*/ 	.short	0x0010
        /*0014*/ 	.byte	0x00, 0xf0, 0x11, 0x00


	//----- nvinfo : EIATTR_KPARAM_INFO
	.align		4
.L_49:
        /*0018*/ 	.byte	0x04, 0x17
        /*001a*/ 	.short	(.L_51 - .L_50)
.L_50:
        /*001c*/ 	.word	0x00000000
        /*0020*/ 	.short	0x0001
        /*0022*/ 	.short	0x0008
        /*0024*/ 	.byte	0x00, 0xf5, 0x21, 0x00


	//----- nvinfo : EIATTR_KPARAM_INFO
	.align		4
.L_51:
        /*0028*/ 	.byte	0x04, 0x17
        /*002a*/ 	.short	(.L_53 - .L_52)
.L_52:
        /*002c*/ 	.word	0x00000000
        /*0030*/ 	.short	0x0000
        /*0032*/ 	.short	0x0000
        /*0034*/ 	.byte	0x00, 0xf5, 0x21, 0x00


	//----- nvinfo : EIATTR_SPARSE_MMA_MASK
	.align		4
.L_53:
        /*0038*/ 	.byte	0x03, 0x50
        /*003a*/ 	.short	0x0000


	//----- nvinfo : EIATTR_MAXREG_COUNT
	.align		4
        /*003c*/ 	.byte	0x03, 0x1b
        /*003e*/ 	.short	0x00ff


	//----- nvinfo : EIATTR_NUM_BARRIERS
	.align		4
        /*0040*/ 	.byte	0x02, 0x4c
        /*0042*/ 	.byte	0x01
	.zero		1


	//----- nvinfo : EIATTR_MERCURY_ISA_VERSION
	.align		4
        /*0044*/ 	.byte	0x03, 0x5f
        /*0046*/ 	.short	0x0101


	//----- nvinfo : EIATTR_VRC_CTA_INIT_COUNT
	.align		4
        /*0048*/ 	.byte	0x02, 0x4a
	.zero		1
	.zero		1


	//----- nvinfo : EIATTR_EXIT_INSTR_OFFSETS
	.align		4
        /*004c*/ 	.byte	0x04, 0x1c
        /*004e*/ 	.short	(.L_55 - .L_54)


	//   ....[0]....
.L_54:
        /*0050*/ 	.word	0x00000480


	//   ....[1]....
        /*0054*/ 	.word	0x000004d0


	//----- nvinfo : EIATTR_CBANK_PARAM_SIZE
	.align		4
.L_55:
        /*0058*/ 	.byte	0x03, 0x19
        /*005a*/ 	.short	0x0014


	//----- nvinfo : EIATTR_PARAM_CBANK
	.align		4
        /*005c*/ 	.byte	0x04, 0x0a
        /*005e*/ 	.short	(.L_57 - .L_56)
	.align		4
.L_56:
        /*0060*/ 	.word	index@(.nv.constant0._Z17reduce_sum_kernelILi256EEvPKfPfi)
        /*0064*/ 	.short	0x0380
        /*0066*/ 	.short	0x0014


	//----- nvinfo : EIATTR_SW_WAR
	.align		4
.L_57:
        /*0068*/ 	.byte	0x04, 0x36
        /*006a*/ 	.short	(.L_59 - .L_58)
.L_58:
        /*006c*/ 	.word	0x00000008
.L_59:


//--------------------- .nv.callgraph             --------------------------
	.section	.nv.callgraph,"",@"SHT_CUDA_CALLGRAPH"
	.align	4
	.sectionentsize	8
	.align		4
        /*0000*/ 	.word	0x00000000
	.align		4
        /*0004*/ 	.word	0xffffffff
	.align		4
        /*0008*/ 	.word	0x00000000
	.align		4
        /*000c*/ 	.word	0xfffffffe
	.align		4
        /*0010*/ 	.word	0x00000000
	.align		4
        /*0014*/ 	.word	0xfffffffd
	.align		4
        /*0018*/ 	.word	0x00000000
	.align		4
        /*001c*/ 	.word	0xfffffffc


//--------------------- .text._Z17reduce_sum_kernelILi1024EEvPKfPfi --------------------------
	.section	.text._Z17reduce_sum_kernelILi1024EEvPKfPfi,"ax",@progbits
	.align	128
        .global         _Z17reduce_sum_kernelILi1024EEvPKfPfi
        .type           _Z17reduce_sum_kernelILi1024EEvPKfPfi,@function
        .size           _Z17reduce_sum_kernelILi1024EEvPKfPfi,(.L_x_3 - _Z17reduce_sum_kernelILi1024EEvPKfPfi)
        .other          _Z17reduce_sum_kernelILi1024EEvPKfPfi,@"STO_CUDA_ENTRY STV_DEFAULT"
_Z17reduce_sum_kernelILi1024EEvPKfPfi:
.text._Z17reduce_sum_kernelILi1024EEvPKfPfi:
[----:B------:R-:W-:Y:S01]  /*0000*/  LDC R1, c[0x0][0x37c] ;  /* 0x0000df00ff017b82 */ /* 0x000fe20000000800 */
[----:B------:R-:W0:Y:S01]  /*0010*/  S2R R0, SR_CTAID.X ;  /* 0x0000000000007919 */ /* 0x000e220000002500 */
[----:B------:R-:W1:Y:S06]  /*0020*/  LDCU UR4, c[0x0][0x390] ;  /* 0x00007200ff0477ac */ /* 0x000e6c0008000800 */
[----:B------:R-:W2:Y:S01]  /*0030*/  LDC.64 R4, c[0x0][0x380] ;  /* 0x0000e000ff047b82 */ /* 0x000ea20000000a00 */
[----:B------:R-:W3:Y:S01]  /*0040*/  S2R R2, SR_TID.X ;  /* 0x0000000000027919 */ /* 0x000ee20000002100 */
[----:B------:R-:W4:Y:S01]  /*0050*/  LDCU.64 UR6, c[0x0][0x358] ;  /* 0x00006b00ff0677ac */ /* 0x000f220008000a00 */
[----:B0-----:R-:W-:-:S04]  /*0060*/  SHF.L.U32 R3, R0, 0xb, RZ ;  /* 0x0000000b00037819 */ /* 0x001fc800000006ff */
[----:B---3--:R-:W-:-:S04]  /*0070*/  LOP3.LUT R3, R3, R2, RZ, 0xfc, !PT ;  /* 0x0000000203037212 */ /* 0x008fc800078efcff */
[C---:B-1----:R-:W-:Y:S01]  /*0080*/  ISETP.GE.U32.AND P1, PT, R3.reuse, UR4, PT ;  /* 0x0000000403007c0c */ /* 0x042fe2000bf26070 */
[C---:B--2---:R-:W-:Y:S01]  /*0090*/  IMAD.WIDE.U32 R4, R3.reuse, 0x4, R4 ;  /* 0x0000000403047825 */ /* 0x044fe200078e0004 */
[----:B------:R-:W-:-:S04]  /*00a0*/  IADD3 R6, PT, PT, R3, 0x400, RZ ;  /* 0x0000040003067810 */ /* 0x000fc80007ffe0ff */
[----:B------:R-:W-:-:S07]  /*00b0*/  ISETP.GE.U32.AND P2, PT, R6, UR4, PT ;  /* 0x0000000406007c0c */ /* 0x000fce000bf46070 */
[----:B----4-:R-:W2:Y:S06]  /*00c0*/  @!P1 LDG.E.CONSTANT R3, desc[UR6][R4.64] ;  /* 0x0000000604039981 */ /* 0x010eac000c1e9900 */
[----:B------:R-:W3:Y:S01]  /*00d0*/  @!P2 LDG.E.CONSTANT R7, desc[UR6][R4.64+0x1000] ;  /* 0x001000060407a981 */ /* 0x000ee2000c1e9900 */
[----:B------:R-:W0:Y:S01]  /*00e0*/  S2UR UR5, SR_CgaCtaId ;  /* 0x00000000000579c3 */ /* 0x000e220000008800 */
[----:B------:R-:W-:Y:S01]  /*00f0*/  HFMA2 R6, -RZ, RZ, 0, 0 ;  /* 0x00000000ff067431 */ /* 0x000fe200000001ff */
[----:B------:R-:W-:Y:S01]  /*0100*/  UMOV UR4, 0x400 ;  /* 0x0000040000047882 */ /* 0x000fe20000000000 */
[----:B------:R-:W-:Y:S01]  /*0110*/  ISETP.GT.U32.AND P0, PT, R2, 0x1ff, PT ;  /* 0x000001ff0200780c */ /* 0x000fe20003f04070 */
[----:B0-----:R-:W-:Y:S01]  /*0120*/  ULEA UR4, UR5, UR4, 0x18 ;  /* 0x0000000405047291 */ /* 0x001fe2000f8ec0ff */
[----:B--2---:R-:W-:-:S05]  /*0130*/  @!P1 FADD R6, RZ, R3 ;  /* 0x00000003ff069221 */ /* 0x004fca0000000000 */
[C---:B------:R-:W-:Y:S02]  /*0140*/  LEA R3, R2.reuse, UR4, 0x2 ;  /* 0x0000000402037c11 */ /* 0x040fe4000f8e10ff */
[----:B------:R-:W-:Y:S01]  /*0150*/  ISETP.GT.U32.AND P1, PT, R2, 0xff, PT ;  /* 0x000000ff0200780c */ /* 0x000fe20003f24070 */
[----:B---3--:R-:W-:-:S05]  /*0160*/  @!P2 FADD R6, R6, R7 ;  /* 0x000000070606a221 */ /* 0x008fca0000000000 */
[----:B------:R-:W-:Y:S01]  /*0170*/  STS [R3], R6 ;  /* 0x0000000603007388 */ /* 0x000fe20000000800 */
[----:B------:R-:W-:Y:S06]  /*0180*/  BAR.SYNC.DEFER_BLOCKING 0x0 ;  /* 0x0000000000007b1d */ /* 0x000fec0000010000 */
[----:B------:R-:W-:Y:S04]  /*0190*/  @!P0 LDS R4, [R3+0x800] ;  /* 0x0008000003048984 */ /* 0x000fe80000000800 */
[----:B------:R-:W0:Y:S02]  /*01a0*/  @!P0 LDS R5, [R3] ;  /* 0x0000000003058984 */ /* 0x000e240000000800 */
[----:B0-----:R-:W-:-:S05]  /*01b0*/  @!P0 FADD R4, R4, R5 ;  /* 0x0000000504048221 */ /* 0x001fca0000000000 */
[----:B------:R-:W-:Y:S01]  /*01c0*/  @!P0 STS [R3], R4 ;  /* 0x0000000403008388 */ /* 0x000fe20000000800 */
[----:B------:R-:W-:Y:S01]  /*01d0*/  BAR.SYNC.DEFER_BLOCKING 0x0 ;  /* 0x0000000000007b1d */ /* 0x000fe20000010000 */
[----:B------:R-:W-:-:S05]  /*01e0*/  ISETP.GT.U32.AND P0, PT, R2, 0x7f, PT ;  /* 0x0000007f0200780c */ /* 0x000fca0003f04070 */
        /* <DEDUP_REMOVED lines=41> */
[----:B------:R-:W-:-:S05]  /*0480*/  ISETP.NE.AND P1, PT, R2, RZ, PT ;  /* 0x000000ff0200720c */ /* 0x000fca0003f25270 */
[----:B------:R-:W-:Y:S04]  /*0490*/  @!P0 LDS R5, [R3+0x8] ;  /* 0x0000080003058984 */ /* 0x000fe80000000800 */
[----:B------:R-:W0:Y:S02]  /*04a0*/  @!P0 LDS R6, [R3] ;  /* 0x0000000003068984 */ /* 0x000e240000000800 */
[----:B0-----:R-:W-:-:S05]  /*04b0*/  @!P0 FADD R6, R5, R6 ;  /* 0x0000000605068221 */ /* 0x001fca0000000000 */
[----:B------:R-:W-:Y:S01]  /*04c0*/  @!P0 STS [R3], R6 ;  /* 0x0000000603008388 */ /* 0x000fe20000000800 */
[----:B------:R-:W-:Y:S06]  /*04d0*/  BAR.SYNC.DEFER_BLOCKING 0x0 ;  /* 0x0000000000007b1d */ /* 0x000fec0000010000 */
[----:B------:R-:W-:Y:S04]  /*04e0*/  @!P1 LDS R2, [UR4+0x4] ;  /* 0x00000404ff029984 */ /* 0x000fe80008000800 */
[----:B------:R-:W0:Y:S02]  /*04f0*/  @!P1 LDS R5, [R3] ;  /* 0x0000000003059984 */ /* 0x000e240000000800 */
[----:B0-----:R-:W-:-:S05]  /*0500*/  @!P1 FADD R2, R2, R5 ;  /* 0x0000000502029221 */ /* 0x001fca0000000000 */
[----:B------:R0:W-:Y:S01]  /*0510*/  @!P1 STS [R3], R2 ;  /* 0x0000000203009388 */ /* 0x0001e20000000800 */
[----:B------:R-:W-:Y:S06]  /*0520*/  BAR.SYNC.DEFER_BLOCKING 0x0 ;  /* 0x0000000000007b1d */ /* 0x000fec0000010000 */
[----:B------:R-:W-:Y:S05]  /*0530*/  @P1 EXIT ;  /* 0x000000000000194d */ /* 0x000fea0003800000 */
[----:B------:R-:W1:Y:S01]  /*0540*/  LDS R5, [UR4] ;  /* 0x00000004ff057984 */ /* 0x000e620008000800 */
[----:B0-----:R-:W0:Y:S02]  /*0550*/  LDC.64 R2, c[0x0][0x388] ;  /* 0x0000e200ff027b82 */ /* 0x001e240000000a00 */
[----:B0-----:R-:W-:-:S05]  /*0560*/  IMAD.WIDE.U32 R2, R0, 0x4, R2 ;  /* 0x0000000400027825 */ /* 0x001fca00078e0002 */
[----:B-1----:R-:W-:Y:S01]  /*0570*/  STG.E desc[UR6][R2.64], R5 ;  /* 0x0000000502007986 */ /* 0x002fe2000c101906 */
[----:B------:R-:W-:Y:S05]  /*0580*/  EXIT ;  /* 0x000000000000794d */ /* 0x000fea0003800000 */
.L_x_0:
[----:B------:R-:W-:-:S00]  /*0590*/  BRA `(.L_x_0) ;  /* 0xfffffffc00fc7947 */ /* 0x000fc0000383ffff */
[----:B------:R-:W-:-:S00]  /*05a0*/  NOP ;  /* 0x0000000000007918 */ /* 0x000fc00000000000 */
        /* <DEDUP_REMOVED lines=13> */
.L_x_3:


//--------------------- .text._Z17reduce_sum_kernelILi512EEvPKfPfi --------------------------
	.section	.text._Z17reduce_sum_kernelILi512EEvPKfPfi,"ax",@progbits
	.align	128
        .global         _Z17reduce_sum_kernelILi512EEvPKfPfi
        .type           _Z17reduce_sum_kernelILi512EEvPKfPfi,@function
        .size           _Z17reduce_sum_kernelILi512EEvPKfPfi,(.L_x_4 - _Z17reduce_sum_kernelILi512EEvPKfPfi)
        .other          _Z17reduce_sum_kernelILi512EEvPKfPfi,@"STO_CUDA_ENTRY STV_DEFAULT"
_Z17reduce_sum_kernelILi512EEvPKfPfi:
.text._Z17reduce_sum_kernelILi512EEvPKfPfi:
[----:B------:R-:W-:Y:S01]  /*0000*/  LDC R1, c[0x0][0x37c] ;  /* 0x0000df00ff017b82 */ /* 0x000fe20000000800 */
[----:B------:R-:W0:Y:S01]  /*0010*/  S2R R0, SR_CTAID.X ;  /* 0x0000000000007919 */ /* 0x000e220000002500 */
[----:B------:R-:W1:Y:S01]  /*0020*/  LDCU UR4, c[0x0][0x390] ;  /* 0x00007200ff0477ac */ /* 0x000e620008000800 */
[----:B------:R-:W2:Y:S01]  /*0030*/  S2R R2, SR_TID.X ;  /* 0x0000000000027919 */ /* 0x000ea20000002100 */
[----:B------:R-:W3:Y:S01]  /*0040*/  LDCU.64 UR6, c[0x0][0x358] ;  /* 0x00006b00ff0677ac */ /* 0x000ee20008000a00 */
[----:B0-----:R-:W-:-:S04]  /*0050*/  SHF.L.U32 R3, R0, 0xa, RZ ;  /* 0x0000000a00037819 */ /* 0x001fc800000006ff */
[----:B--2---:R-:W-:-:S04]  /*0060*/  LOP3.LUT R3, R3, R2, RZ, 0xfc, !PT ;  /* 0x0000000203037212 */ /* 0x004fc800078efcff */
[C---:B-1----:R-:W-:Y:S02]  /*0070*/  ISETP.GE.U32.AND P1, PT, R3.reuse, UR4, PT ;  /* 0x0000000403007c0c */ /* 0x042fe4000bf26070 */
[----:B------:R-:W-:-:S04]  /*0080*/  IADD3 R9, PT, PT, R3, 0x200, RZ ;  /* 0x0000020003097810 */ /* 0x000fc80007ffe0ff */
[----:B------:R-:W-:-:S07]  /*0090*/  ISETP.GE.U32.AND P2, PT, R9, UR4, PT ;  /* 0x0000000409007c0c */ /* 0x000fce000bf46070 */
[----:B------:R-:W0:Y:S08]  /*00a0*/  @!P1 LDC.64 R4, c[0x0][0x380] ;  /* 0x0000e000ff049b82 */ /* 0x000e300000000a00 */
[----:B------:R-:W1:Y:S01]  /*00b0*/  @!P2 LDC.64 R6, c[0x0][0x380] ;  /* 0x0000e000ff06ab82 */ /* 0x000e620000000a00 */
[----:B0-----:R-:W-:-:S06]  /*00c0*/  @!P1 IMAD.WIDE.U32 R4, R3, 0x4, R4 ;  /* 0x0000000403049825 */ /* 0x001fcc00078e0004 */
[----:B---3--:R-:W2:Y:S01]  /*00d0*/  @!P1 LDG.E.CONSTANT R4, desc[UR6][R4.64] ;  /* 0x0000000604049981 */ /* 0x008ea2000c1e9900 */
[----:B-1----:R-:W-:-:S06]  /*00e0*/  @!P2 IMAD.WIDE.U32 R6, R9, 0x4, R6 ;  /* 0x000000040906a825 */ /* 0x002fcc00078e0006 */
[----:B------:R-:W3:Y:S01]  /*00f0*/  @!P2 LDG.E.CONSTANT R7, desc[UR6][R6.64] ;  /* 0x000000060607a981 */ /* 0x000ee2000c1e9900 */
[----:B------:R-:W0:Y:S01]  /*0100*/  S2UR UR5, SR_CgaCtaId ;  /* 0x00000000000579c3 */ /* 0x000e220000008800 */
[----:B------:R-:W-:Y:S01]  /*0110*/  HFMA2 R8, -RZ, RZ, 0, 0 ;  /* 0x00000000ff087431 */ /* 0x000fe200000001ff */
[----:B------:R-:W-:Y:S02]  /*0120*/  UMOV UR4, 0x400 ;  /* 0x0000040000047882 */ /* 0x000fe40000000000 */
[----:B0-----:R-:W-:-:S06]  /*0130*/  ULEA UR4, UR5, UR4, 0x18 ;  /* 0x0000000405047291 */ /* 0x001fcc000f8ec0ff */
[C---:B------:R-:W-:Y:S02]  /*0140*/  LEA R3, R2.reuse, UR4, 0x2 ;  /* 0x0000000402037c11 */ /* 0x040fe4000f8e10ff */
[----:B------:R-:W-:Y:S01]  /*0150*/  ISETP.GT.U32.AND P0, PT, R2, 0xff, PT ;  /* 0x000000ff0200780c */ /* 0x000fe20003f04070 */
[----:B--2---:R-:W-:-:S04]  /*0160*/  @!P1 FADD R8, RZ, R4 ;  /* 0x00000004ff089221 */ /* 0x004fc80000000000 */
[----:B---3--:R-:W-:-:S05]  /*0170*/  @!P2 FADD R8, R8, R7 ;  /* 0x000000070808a221 */ /* 0x008fca0000000000 */
[----:B------:R-:W-:Y:S01]  /*0180*/  STS [R3], R8 ;  /* 0x0000000803007388 */ /* 0x000fe20000000800 */
[----:B------:R-:W-:Y:S06]  /*0190*/  BAR.SYNC.DEFER_BLOCKING 0x0 ;  /* 0x0000000000007b1d */ /* 0x000fec0000010000 */
[----:B------:R-:W-:Y:S04]  /*01a0*/  @!P0 LDS R4, [R3+0x400] ;  /* 0x0004000003048984 */ /* 0x000fe80000000800 */
[----:B------:R-:W0:Y:S01]  /*01b0*/  @!P0 LDS R5, [R3] ;  /* 0x0000000003058984 */ /* 0x000e220000000800 */
[----:B------:R-:W-:Y:S01]  /*01c0*/  ISETP.GT.U32.AND P1, PT, R2, 0x7f, PT ;  /* 0x0000007f0200780c */ /* 0x000fe20003f24070 */
[----:B0-----:R-:W-:-:S05]  /*01d0*/  @!P0 FADD R4, R4, R5 ;  /* 0x0000000504048221 */ /* 0x001fca0000000000 */
[----:B------:R-:W-:Y:S01]  /*01e0*/  @!P0 STS [R3], R4 ;  /* 0x0000000403008388 */ /* 0x000fe20000000800 */
        /* <DEDUP_REMOVED lines=39> */
[----:B------:R-:W-:Y:S01]  /*0460*/  ISETP.NE.AND P0, PT, R2, RZ, PT ;  /* 0x000000ff0200720c */ /* 0x000fe20003f05270 */
        /* <DEDUP_REMOVED lines=14> */
.L_x_1:
        /* <DEDUP_REMOVED lines=11> */
.L_x_4:


//--------------------- .text._Z17reduce_sum_kernelILi256EEvPKfPfi --------------------------
	.section	.text._Z17reduce_sum_kernelILi256EEvPKfPfi,"ax",@progbits
	.align	128
        .global         _Z17reduce_sum_kernelILi256EEvPKfPfi
        .type           _Z17reduce_sum_kernelILi256EEvPKfPfi,@function
        .size           _Z17reduce_sum_kernelILi256EEvPKfPfi,(.L_x_5 - _Z17reduce_sum_kernelILi256EEvPKfPfi)
        .other          _Z17reduce_sum_kernelILi256EEvPKfPfi,@"STO_CUDA_ENTRY STV_DEFAULT"
_Z17reduce_sum_kernelILi256EEvPKfPfi:
.text._Z17reduce_sum_kernelILi256EEvPKfPfi:
[----:B------:R-:W-:Y:S01]  /*0000*/  LDC R1, c[0x0][0x37c] ;  /* 0x0000df00ff017b82 */ /* 0x000fe20000000800 */
[----:B------:R-:W0:Y:S01]  /*0010*/  S2R R3, SR_TID.X ;  /* 0x0000000000037919 */ /* 0x000e220000002100 */
[----:B------:R-:W1:Y:S01]  /*0020*/  LDCU UR4, c[0x0][0x390] ;  /* 0x00007200ff0477ac */ /* 0x000e620008000800 */
[----:B------:R-:W0:Y:S01]  /*0030*/  S2R R0, SR_CTAID.X ;  /* 0x0000000000007919 */ /* 0x000e220000002500 */
[----:B------:R-:W2:Y:S01]  /*0040*/  LDCU.64 UR6, c[0x0][0x358] ;  /* 0x00006b00ff0677ac */ /* 0x000ea20008000a00 */
[----:B0-----:R-:W-:-:S04]  /*0050*/  LEA R9, R0, R3, 0x9 ;  /* 0x0000000300097211 */ /* 0x001fc800078e48ff */
[C---:B-1----:R-:W-:Y:S02]  /*0060*/  ISETP.GE.U32.AND P1, PT, R9.reuse, UR4, PT ;  /* 0x0000000409007c0c */ /* 0x042fe4000bf26070 */
[----:B------:R-:W-:-:S04]  /*0070*/  IADD3 R11, PT, PT, R9, 0x100, RZ ;  /* 0x00000100090b7810 */ /* 0x000fc80007ffe0ff */
[----:B------:R-:W-:-:S07]  /*0080*/  ISETP.GE.U32.AND P2, PT, R11, UR4, PT ;  /* 0x000000040b007c0c */ /* 0x000fce000bf46070 */
[----:B------:R-:W0:Y:S08]  /*0090*/  @!P1 LDC.64 R4, c[0x0][0x380] ;  /* 0x0000e000ff049b82 */ /* 0x000e300000000a00 */
[----:B------:R-:W1:Y:S01]  /*00a0*/  @!P2 LDC.64 R6, c[0x0][0x380] ;  /* 0x0000e000ff06ab82 */ /* 0x000e620000000a00 */
[----:B0-----:R-:W-:-:S06]  /*00b0*/  @!P1 IMAD.WIDE.U32 R4, R9, 0x4, R4 ;  /* 0x0000000409049825 */ /* 0x001fcc00078e0004 */
[----:B--2---:R-:W2:Y:S01]  /*00c0*/  @!P1 LDG.E.CONSTANT R4, desc[UR6][R4.64] ;  /* 0x0000000604049981 */ /* 0x004ea2000c1e9900 */
        /* <DEDUP_REMOVED lines=61> */
[----:B------:R-:W2:Y:S02]  /*04a0*/  LDC.64 R2, c[0x0][0x388] ;  /* 0x0000e200ff027b82 */ /* 0x000ea40000000a00 */
[----:B--2---:R-:W-:-:S05]  /*04b0*/  IMAD.WIDE.U32 R2, R0, 0x4, R2 ;  /* 0x0000000400027825 */ /* 0x004fca00078e0002 */
[----:B-1----:R-:W-:Y:S01]  /*04c0*/  STG.E desc[UR6][R2.64], R5 ;  /* 0x0000000502007986 */ /* 0x002fe2000c101906 */
[----:B------:R-:W-:Y:S05]  /*04d0*/  EXIT ;  /* 0x000000000000794d */ /* 0x000fea0003800000 */
.L_x_2:
        /* <DEDUP_REMOVED lines=10> */
.L_x_5:


//--------------------- .nv.shared._Z17reduce_sum_kernelILi1024EEvPKfPfi --------------------------
	.section	.nv.shared._Z17reduce_sum_kernelILi1024EEvPKfPfi,"aw",@nobits
	.sectionflags	@""
	.align	4
.nv.shared._Z17reduce_sum_kernelILi1024EEvPKfPfi:
	.zero		5120


//--------------------- .nv.shared.reserved.0     --------------------------
	.section	.nv.shared.reserved.0,"aw",@nobits
	.weak		__nv_reservedSMEM_offset_0_alias
	.size		__nv_reservedSMEM_offset_0_alias, 0, 64
	.other		__nv_reservedSMEM_offset_0_alias,@"STO_CUDA_RESERVED_SHARED STV_DEFAULT"
__nv_reservedSMEM_offset_0_alias:
	.zero		0
	.zero		64


//--------------------- .nv.shared._Z17reduce_sum_kernelILi512EEvPKfPfi --------------------------
	.section	.nv.shared._Z17reduce_sum_kernelILi512EEvPKfPfi,"aw",@nobits
	.sectionflags	@""
	.align	4
.nv.shared._Z17reduce_sum_kernelILi512EEvPKfPfi:
	.zero		3072


//--------------------- .nv.shared._Z17reduce_sum_kernelILi256EEvPKfPfi --------------------------
	.section	.nv.shared._Z17reduce_sum_kernelILi256EEvPKfPfi,"aw",@nobits
	.sectionflags	@""
	.align	4
.nv.shared._Z17reduce_sum_kernelILi256EEvPKfPfi:
	.zero		2048


//--------------------- .nv.constant0._Z17reduce_sum_kernelILi1024EEvPKfPfi --------------------------
	.section	.nv.constant0._Z17reduce_sum_kernelILi1024EEvPKfPfi,"a",@progbits
	.sectionflags	@""
	.align	4
.nv.constant0._Z17reduce_sum_kernelILi1024EEvPKfPfi:
	.zero		916


//--------------------- .nv.constant0._Z17reduce_sum_kernelILi512EEvPKfPfi --------------------------
	.section	.nv.constant0._Z17reduce_sum_kernelILi512EEvPKfPfi,"a",@progbits
	.sectionflags	@""
	.align	4
.nv.constant0._Z17reduce_sum_kernelILi512EEvPKfPfi:
	.zero		916


//--------------------- .nv.constant0._Z17reduce_sum_kernelILi256EEvPKfPfi --------------------------
	.section	.nv.constant0._Z17reduce_sum_kernelILi256EEvPKfPfi,"a",@progbits
	.sectionflags	@""
	.align	4
.nv.constant0._Z17reduce_sum_kernelILi256EEvPKfPfi:
	.zero		916


//--------------------- SYMBOLS --------------------------

	.type		.nv.reservedSmem.offset0,@object
	.size		.nv.reservedSmem.offset0,0x4
	.type		.nv.reservedSmem.cap,@object
	.size		.nv.reservedSmem.cap,0x4
